//
// Generated by NVIDIA NVVM Compiler
//
// Compiler Build ID: CL-36424714
// Cuda compilation tools, release 13.0, V13.0.88
// Based on NVVM 20.0.0
//

.version 9.0
.target sm_100
.address_size 64

	// .globl	_Z10sign_floatiiPfiS_

.visible .entry _Z10sign_floatiiPfiS_(
	.param .u32 _Z10sign_floatiiPfiS__param_0,
	.param .u32 _Z10sign_floatiiPfiS__param_1,
	.param .u64 .ptr .align 1 _Z10sign_floatiiPfiS__param_2,
	.param .u32 _Z10sign_floatiiPfiS__param_3,
	.param .u64 .ptr .align 1 _Z10sign_floatiiPfiS__param_4
)
{
	.reg .pred 	%p<7>;
	.reg .b32 	%r<17>;
	.reg .b32 	%f<3>;
	.reg .b64 	%rd<8>;

	ld.param.u32 	%r6, [_Z10sign_floatiiPfiS__param_0];
	ld.param.u32 	%r7, [_Z10sign_floatiiPfiS__param_1];
	ld.param.u64 	%rd3, [_Z10sign_floatiiPfiS__param_2];
	ld.param.u32 	%r8, [_Z10sign_floatiiPfiS__param_3];
	ld.param.u64 	%rd4, [_Z10sign_floatiiPfiS__param_4];
	mov.u32 	%r9, %ctaid.x;
	mov.u32 	%r1, %ntid.x;
	mov.u32 	%r10, %tid.x;
	mad.lo.s32 	%r16, %r9, %r1, %r10;
	setp.ge.s32 	%p1, %r16, %r6;
	@%p1 bra 	$L__BB0_6;
	mov.u32 	%r11, %nctaid.x;
	mul.lo.s32 	%r3, %r1, %r11;
	cvta.to.global.u64 	%rd1, %rd3;
	cvta.to.global.u64 	%rd2, %rd4;
$L__BB0_2:
	setp.lt.s32 	%p2, %r16, %r7;
	@%p2 bra 	$L__BB0_5;
	rem.s32 	%r12, %r16, %r8;
	setp.ne.s32 	%p3, %r12, 0;
	@%p3 bra 	$L__BB0_5;
	mul.wide.s32 	%rd5, %r16, 4;
	add.s64 	%rd6, %rd1, %rd5;
	ld.global.f32 	%f1, [%rd6];
	setp.gt.f32 	%p4, %f1, 0f00000000;
	selp.u32 	%r13, 1, 0, %p4;
	setp.lt.f32 	%p5, %f1, 0f00000000;
	selp.s32 	%r14, -1, 0, %p5;
	add.s32 	%r15, %r14, %r13;
	cvt.rn.f32.s32 	%f2, %r15;
	add.s64 	%rd7, %rd2, %rd5;
	st.global.f32 	[%rd7], %f2;
$L__BB0_5:
	add.s32 	%r16, %r16, %r3;
	setp.lt.s32 	%p6, %r16, %r6;
	@%p6 bra 	$L__BB0_2;
$L__BB0_6:
	ret;

}


// ===== COMPILED SASS (sm_100) =====

	.target	sm_100

	.elftype	@"ET_EXEC"


//--------------------- .note.nv.tkinfo           --------------------------
	.section	.note.nv.tkinfo,"",@"SHT_NOTE"
	.sectionflags	@"SHF_NOTE_NV_TKINFO"
	.tkinfo
        /*0018*/ 	.word	0x00000002
        /*0030*/ 	.string	""
        /*0030*/ 	.string	"ptxas"
        /*0030*/ 	.string	"Cuda compilation tools, release 13.0, V13.0.88"
        /*0030*/ 	.string	"Build cuda_13.0.r13.0/compiler.36424714_0"
        /*0030*/ 	.string	"-arch sm_100 -m 64 "



//--------------------- .note.nv.cuinfo           --------------------------
	.section	.note.nv.cuinfo,"",@"SHT_NOTE"
	.sectionflags	@"SHF_NOTE_NV_CUINFO"
        /*0018*/ 	.short	0x0002
        /*001a*/ 	.short	0x0064
        /*001c*/ 	.short	0x0082
	.zero		2


//--------------------- .nv.info                  --------------------------
	.section	.nv.info,"",@"SHT_CUDA_INFO"
	.align	4


	//----- nvinfo : EIATTR_REGCOUNT
	.align		4
        /*0000*/ 	.byte	0x04, 0x2f
        /*0002*/ 	.short	(.L_1 - .L_0)
	.align		4
.L_0:
        /*0004*/ 	.word	index@(_Z10sign_floatiiPfiS_)
        /*0008*/ 	.word	0x00000011


	//----- nvinfo : EIATTR_FRAME_SIZE
	.align		4
.L_1:
        /*000c*/ 	.byte	0x04, 0x11
        /*000e*/ 	.short	(.L_3 - .L_2)
	.align		4
.L_2:
        /*0010*/ 	.word	index@(_Z10sign_floatiiPfiS_)
        /*0014*/ 	.word	0x00000000


	//----- nvinfo : EIATTR_MIN_STACK_SIZE
	.align		4
.L_3:
        /*0018*/ 	.byte	0x04, 0x12
        /*001a*/ 	.short	(.L_5 - .L_4)
	.align		4
.L_4:
        /*001c*/ 	.word	index@(_Z10sign_floatiiPfiS_)
        /*0020*/ 	.word	0x00000000
.L_5:


//--------------------- .nv.compat                --------------------------
	.section	.nv.compat,"",@"SHT_CUDA_COMPAT_INFO"
	.align	4
        /*0000*/ 	.byte	0x02, 0x09, 0x00, 0x00, 0x02, 0x02, 0x01, 0x00, 0x02, 0x05, 0x05, 0x00, 0x03, 0x07, 0x01, 0x01
        /*0010*/ 	.byte	0x02, 0x03, 0x00, 0x00, 0x02, 0x06, 0x01, 0x00, 0x04, 0x0b, 0x08, 0x00, 0x09, 0x00, 0x00, 0x00
        /*0020*/ 	.byte	0x00, 0x00, 0x00, 0x00


//--------------------- .nv.info._Z10sign_floatiiPfiS_ --------------------------
	.section	.nv.info._Z10sign_floatiiPfiS_,"",@"SHT_CUDA_INFO"
	.sectionflags	@""
	.align	4


	//----- nvinfo : EIATTR_CUDA_API_VERSION
	.align		4
        /*0000*/ 	.byte	0x04, 0x37
        /*0002*/ 	.short	(.L_7 - .L_6)
.L_6:
        /*0004*/ 	.word	0x00000082


	//----- nvinfo : EIATTR_KPARAM_INFO
	.align		4
.L_7:
        /*0008*/ 	.byte	0x04, 0x17
        /*000a*/ 	.short	(.L_9 - .L_8)
.L_8:
        /*000c*/ 	.word	0x00000000
        /*0010*/ 	.short	0x0004
        /*0012*/ 	.short	0x0018
        /*0014*/ 	.byte	0x00, 0xf5, 0x21, 0x00


	//----- nvinfo : EIATTR_KPARAM_INFO
	.align		4
.L_9:
        /*0018*/ 	.byte	0x04, 0x17
        /*001a*/ 	.short	(.L_11 - .L_10)
.L_10:
        /*001c*/ 	.word	0x00000000
        /*0020*/ 	.short	0x0003
        /*0022*/ 	.short	0x0010
        /*0024*/ 	.byte	0x00, 0xf0, 0x11, 0x00


	//----- nvinfo : EIATTR_KPARAM_INFO
	.align		4
.L_11:
        /*0028*/ 	.byte	0x04, 0x17
        /*002a*/ 	.short	(.L_13 - .L_12)
.L_12:
        /*002c*/ 	.word	0x00000000
        /*0030*/ 	.short	0x0002
        /*0032*/ 	.short	0x0008
        /*0034*/ 	.byte	0x00, 0xf5, 0x21, 0x00


	//----- nvinfo : EIATTR_KPARAM_INFO
	.align		4
.L_13:
        /*0038*/ 	.byte	0x04, 0x17
        /*003a*/ 	.short	(.L_15 - .L_14)
.L_14:
        /*003c*/ 	.word	0x00000000
        /*0040*/ 	.short	0x0001
        /*0042*/ 	.short	0x0004
        /*0044*/ 	.byte	0x00, 0xf0, 0x11, 0x00


	//----- nvinfo : EIATTR_KPARAM_INFO
	.align		4
.L_15:
        /*0048*/ 	.byte	0x04, 0x17
        /*004a*/ 	.short	(.L_17 - .L_16)
.L_16:
        /*004c*/ 	.word	0x00000000
        /*0050*/ 	.short	0x0000
        /*0052*/ 	.short	0x0000
        /*0054*/ 	.byte	0x00, 0xf0, 0x11, 0x00


	//----- nvinfo : EIATTR_SPARSE_MMA_MASK
	.align		4
.L_17:
        /*0058*/ 	.byte	0x03, 0x50
        /*005a*/ 	.short	0x0000


	//----- nvinfo : EIATTR_MAXREG_COUNT
	.align		4
        /*005c*/ 	.byte	0x03, 0x1b
        /*005e*/ 	.short	0x00ff


	//----- nvinfo : EIATTR_MERCURY_ISA_VERSION
	.align		4
        /*0060*/ 	.byte	0x03, 0x5f
        /*0062*/ 	.short	0x0101


	//----- nvinfo : EIATTR_VRC_CTA_INIT_COUNT
	.align		4
        /*0064*/ 	.byte	0x02, 0x4a
	.zero		1
	.zero		1


	//----- nvinfo : EIATTR_EXIT_INSTR_OFFSETS
	.align		4
        /*0068*/ 	.byte	0x04, 0x1c
        /*006a*/ 	.short	(.L_19 - .L_18)


	//   ....[0]....
.L_18:
        /*006c*/ 	.word	0x00000070


	//   ....[1]....
        /*0070*/ 	.word	0x00000390


	//----- nvinfo : EIATTR_CRS_STACK_SIZE
	.align		4
.L_19:
        /*0074*/ 	.byte	0x04, 0x1e
        /*0076*/ 	.short	(.L_21 - .L_20)
.L_20:
        /*0078*/ 	.word	0x00000000


	//----- nvinfo : EIATTR_CBANK_PARAM_SIZE
	.align		4
.L_21:
        /*007c*/ 	.byte	0x03, 0x19
        /*007e*/ 	.short	0x0020


	//----- nvinfo : EIATTR_PARAM_CBANK
	.align		4
        /*0080*/ 	.byte	0x04, 0x0a
        /*0082*/ 	.short	(.L_23 - .L_22)
	.align		4
.L_22:
        /*0084*/ 	.word	index@(.nv.constant0._Z10sign_floatiiPfiS_)
        /*0088*/ 	.short	0x0380
        /*008a*/ 	.short	0x0020


	//----- nvinfo : EIATTR_SW_WAR
	.align		4
.L_23:
        /*008c*/ 	.byte	0x04, 0x36
        /*008e*/ 	.short	(.L_25 - .L_24)
.L_24:
        /*0090*/ 	.word	0x00000008
.L_25:


//--------------------- .nv.callgraph             --------------------------
	.section	.nv.callgraph,"",@"SHT_CUDA_CALLGRAPH"
	.align	4
	.sectionentsize	8
	.align		4
        /*0000*/ 	.word	0x00000000
	.align		4
        /*0004*/ 	.word	0xffffffff
	.align		4
        /*0008*/ 	.word	0x00000000
	.align		4
        /*000c*/ 	.word	0xfffffffe
	.align		4
        /*0010*/ 	.word	0x00000000
	.align		4
        /*0014*/ 	.word	0xfffffffd
	.align		4
        /*0018*/ 	.word	0x00000000
	.align		4
        /*001c*/ 	.word	0xfffffffc


//--------------------- .text._Z10sign_floatiiPfiS_ --------------------------
	.section	.text._Z10sign_floatiiPfiS_,"ax",@progbits
	.align	128
        .global         _Z10sign_floatiiPfiS_
        .type           _Z10sign_floatiiPfiS_,@function
        .size           _Z10sign_floatiiPfiS_,(.L_x_4 - _Z10sign_floatiiPfiS_)
        .other          _Z10sign_floatiiPfiS_,@"STO_CUDA_ENTRY STV_DEFAULT"
_Z10sign_floatiiPfiS_:
.text._Z10sign_floatiiPfiS_:
[----:B------:R-:W-:Y:S01]  /*0000*/  LDC R1, c[0x0][0x37c] ;  /* 0x0000df00ff017b82 */ /* 0x000fe20000000800 */
[----:B------:R-:W0:Y:S07]  /*0010*/  S2R R7, SR_TID.X ;  /* 0x0000000000077919 */ /* 0x000e2e0000002100 */
[----:B------:R-:W0:Y:S01]  /*0020*/  S2UR UR4, SR_CTAID.X ;  /* 0x00000000000479c3 */ /* 0x000e220000002500 */
[----:B------:R-:W1:Y:S07]  /*0030*/  LDCU UR5, c[0x0][0x380] ;  /* 0x00007000ff0577ac */ /* 0x000e6e0008000800 */
[----:B------:R-:W0:Y:S02]  /*0040*/  LDC R0, c[0x0][0x360] ;  /* 0x0000d800ff007b82 */ /* 0x000e240000000800 */
[----:B0-----:R-:W-:-:S05]  /*0050*/  IMAD R7, R0, UR4, R7 ;  /* 0x0000000400077c24 */ /* 0x001fca000f8e0207 */
[----:B-1----:R-:W-:-:S13]  /*0060*/  ISETP.GE.AND P0, PT, R7, UR5, PT ;  /* 0x0000000507007c0c */ /* 0x002fda000bf06270 */
[----:B------:R-:W-:Y:S05]  /*0070*/  @P0 EXIT ;  /* 0x000000000000094d */ /* 0x000fea0003800000 */
[----:B------:R-:W0:Y:S01]  /*0080*/  LDC R14, c[0x0][0x390] ;  /* 0x0000e400ff0e7b82 */ /* 0x000e220000000800 */
[----:B------:R-:W1:Y:S01]  /*0090*/  LDCU UR4, c[0x0][0x370] ;  /* 0x00006e00ff0477ac */ /* 0x000e620008000800 */
[----:B------:R-:W2:Y:S06]  /*00a0*/  LDCU.64 UR6, c[0x0][0x358] ;  /* 0x00006b00ff0677ac */ /* 0x000eac0008000a00 */
[----:B------:R-:W3:Y:S01]  /*00b0*/  LDC.64 R4, c[0x0][0x388] ;  /* 0x0000e200ff047b82 */ /* 0x000ee20000000a00 */
[----:B------:R-:W4:Y:S01]  /*00c0*/  LDCU UR8, c[0x0][0x380] ;  /* 0x00007000ff0877ac */ /* 0x000f220008000800 */
[----:B------:R-:W0:Y:S06]  /*00d0*/  LDCU UR5, c[0x0][0x384] ;  /* 0x00007080ff0577ac */ /* 0x000e2c0008000800 */
[----:B------:R-:W0:Y:S01]  /*00e0*/  LDC.64 R2, c[0x0][0x398] ;  /* 0x0000e600ff027b82 */ /* 0x000e220000000a00 */
[----:B-1----:R-:W-:-:S07]  /*00f0*/  IMAD R0, R0, UR4, RZ ;  /* 0x0000000400007c24 */ /* 0x002fce000f8e02ff */
.L_x_2:
[----:B0-----:R-:W-:Y:S01]  /*0100*/  ISETP.GE.AND P0, PT, R7, UR5, PT ;  /* 0x0000000507007c0c */ /* 0x001fe2000bf06270 */
[----:B------:R-:W-:-:S12]  /*0110*/  BSSY.RECONVERGENT B0, `(.L_x_0) ;  /* 0x0000024000007945 */ /* 0x000fd80003800200 */
[----:B------:R-:W-:Y:S05]  /*0120*/  @!P0 BRA `(.L_x_1) ;  /* 0x0000000000888947 */ /* 0x000fea0003800000 */
[----:B------:R-:W-:Y:S02]  /*0130*/  IABS R11, R14 ;  /* 0x0000000e000b7213 */ /* 0x000fe40000000000 */
[----:B------:R-:W-:Y:S02]  /*0140*/  ISETP.GE.AND P2, PT, R7, RZ, PT ;  /* 0x000000ff0700720c */ /* 0x000fe40003f46270 */
[----:B------:R-:W0:Y:S08]  /*0150*/  I2F.RP R6, R11 ;  /* 0x0000000b00067306 */ /* 0x000e300000209400 */
[----:B0-----:R-:W0:Y:S02]  /*0160*/  MUFU.RCP R6, R6 ;  /* 0x0000000600067308 */ /* 0x001e240000001000 */
[----:B0-----:R-:W-:-:S06]  /*0170*/  VIADD R8, R6, 0xffffffe ;  /* 0x0ffffffe06087836 */ /* 0x001fcc0000000000 */
[----:B------:R0:W1:Y:S02]  /*0180*/  F2I.FTZ.U32.TRUNC.NTZ R9, R8 ;  /* 0x0000000800097305 */ /* 0x000064000021f000 */
[----:B0-----:R-:W-:Y:S02]  /*0190*/  IMAD.MOV.U32 R8, RZ, RZ, RZ ;  /* 0x000000ffff087224 */ /* 0x001fe400078e00ff */
[----:B-1----:R-:W-:-:S04]  /*01a0*/  IMAD.MOV R10, RZ, RZ, -R9 ;  /* 0x000000ffff0a7224 */ /* 0x002fc800078e0a09 */
[----:B------:R-:W-:Y:S01]  /*01b0*/  IMAD R13, R10, R11, RZ ;  /* 0x0000000b0a0d7224 */ /* 0x000fe200078e02ff */
[----:B------:R-:W-:-:S03]  /*01c0*/  IABS R10, R7 ;  /* 0x00000007000a7213 */ /* 0x000fc60000000000 */
[----:B------:R-:W-:-:S06]  /*01d0*/  IMAD.HI.U32 R9, R9, R13, R8 ;  /* 0x0000000d09097227 */ /* 0x000fcc00078e0008 */
[----:B------:R-:W-:-:S05]  /*01e0*/  IMAD.HI.U32 R9, R9, R10, RZ ;  /* 0x0000000a09097227 */ /* 0x000fca00078e00ff */
[----:B------:R-:W-:-:S05]  /*01f0*/  IADD3 R9, PT, PT, -R9, RZ, RZ ;  /* 0x000000ff09097210 */ /* 0x000fca0007ffe1ff */
[----:B------:R-:W-:-:S05]  /*0200*/  IMAD R6, R11, R9, R10 ;  /* 0x000000090b067224 */ /* 0x000fca00078e020a */
[----:B------:R-:W-:-:S13]  /*0210*/  ISETP.GT.U32.AND P0, PT, R11, R6, PT ;  /* 0x000000060b00720c */ /* 0x000fda0003f04070 */
[----:B------:R-:W-:Y:S01]  /*0220*/  @!P0 IMAD.IADD R6, R6, 0x1, -R11 ;  /* 0x0000000106068824 */ /* 0x000fe200078e0a0b */
[----:B------:R-:W-:-:S04]  /*0230*/  ISETP.NE.AND P0, PT, R14, RZ, PT ;  /* 0x000000ff0e00720c */ /* 0x000fc80003f05270 */
[----:B------:R-:W-:-:S13]  /*0240*/  ISETP.GT.U32.AND P1, PT, R11, R6, PT ;  /* 0x000000060b00720c */ /* 0x000fda0003f24070 */
[----:B------:R-:W-:-:S05]  /*0250*/  @!P1 IMAD.IADD R6, R6, 0x1, -R11 ;  /* 0x0000000106069824 */ /* 0x000fca00078e0a0b */
[----:B------:R-:W-:Y:S02]  /*0260*/  @!P2 IADD3 R6, PT, PT, -R6, RZ, RZ ;  /* 0x000000ff0606a210 */ /* 0x000fe40007ffe1ff */
[----:B------:R-:W-:-:S04]  /*0270*/  @!P0 LOP3.LUT R6, RZ, R14, RZ, 0x33, !PT ;  /* 0x0000000eff068212 */ /* 0x000fc800078e33ff */
[----:B------:R-:W-:-:S13]  /*0280*/  ISETP.NE.AND P0, PT, R6, RZ, PT ;  /* 0x000000ff0600720c */ /* 0x000fda0003f05270 */
[----:B------:R-:W-:Y:S05]  /*0290*/  @P0 BRA `(.L_x_1) ;  /* 0x00000000002c0947 */ /* 0x000fea0003800000 */
[----:B---3--:R-:W-:-:S06]  /*02a0*/  IMAD.WIDE R8, R7, 0x4, R4 ;  /* 0x0000000407087825 */ /* 0x008fcc00078e0204 */
[----:B--2---:R-:W2:Y:S01]  /*02b0*/  LDG.E R8, desc[UR6][R8.64] ;  /* 0x0000000608087981 */ /* 0x004ea2000c1e1900 */
[----:B------:R-:W-:Y:S02]  /*02c0*/  IMAD.MOV.U32 R12, RZ, RZ, RZ ;  /* 0x000000ffff0c7224 */ /* 0x000fe400078e00ff */
[----:B------:R-:W-:Y:S01]  /*02d0*/  IMAD.WIDE R10, R7, 0x4, R2 ;  /* 0x00000004070a7825 */ /* 0x000fe200078e0202 */
[C---:B--2---:R-:W-:Y:S02]  /*02e0*/  FSETP.GT.AND P0, PT, R8.reuse, RZ, PT ;  /* 0x000000ff0800720b */ /* 0x044fe40003f04000 */
[----:B------:R-:W-:Y:S02]  /*02f0*/  FSETP.GEU.AND P1, PT, R8, RZ, PT ;  /* 0x000000ff0800720b */ /* 0x000fe40003f2e000 */
[----:B------:R-:W-:-:S09]  /*0300*/  SEL R6, RZ, 0x1, !P0 ;  /* 0x00000001ff067807 */ /* 0x000fd20004000000 */
[----:B------:R-:W-:Y:S02]  /*0310*/  @!P0 IMAD.MOV R12, RZ, RZ, -0x1 ;  /* 0xffffffffff0c8424 */ /* 0x000fe400078e02ff */
[----:B------:R-:W-:-:S04]  /*0320*/  @P1 IADD3 R12, PT, PT, R6, RZ, RZ ;  /* 0x000000ff060c1210 */ /* 0x000fc80007ffe0ff */
[----:B------:R-:W-:-:S05]  /*0330*/  I2FP.F32.S32 R13, R12 ;  /* 0x0000000c000d7245 */ /* 0x000fca0000201400 */
[----:B------:R0:W-:Y:S02]  /*0340*/  STG.E desc[UR6][R10.64], R13 ;  /* 0x0000000d0a007986 */ /* 0x0001e4000c101906 */
.L_x_1:
[----:B--2-4-:R-:W-:Y:S05]  /*0350*/  BSYNC.RECONVERGENT B0 ;  /* 0x0000000000007941 */ /* 0x014fea0003800200 */
.L_x_0:
[----:B------:R-:W-:-:S05]  /*0360*/  IMAD.IADD R7, R0, 0x1, R7 ;  /* 0x0000000100077824 */ /* 0x000fca00078e0207 */
[----:B------:R-:W-:-:S13]  /*0370*/  ISETP.GE.AND P0, PT, R7, UR8, PT ;  /* 0x0000000807007c0c */ /* 0x000fda000bf06270 */
[----:B------:R-:W-:Y:S05]  /*0380*/  @!P0 BRA `(.L_x_2) ;  /* 0xfffffffc005c8947 */ /* 0x000fea000383ffff */
[----:B------:R-:W-:Y:S05]  /*0390*/  EXIT ;  /* 0x000000000000794d */ /* 0x000fea0003800000 */
.L_x_3:
[----:B------:R-:W-:-:S00]  /*03a0*/  BRA `(.L_x_3) ;  /* 0xfffffffc00fc7947 */ /* 0x000fc0000383ffff */
[----:B------:R-:W-:-:S00]  /*03b0*/  NOP ;  /* 0x0000000000007918 */ /* 0x000fc00000000000 */
        /* <DEDUP_REMOVED lines=12> */
.L_x_4:


//--------------------- .nv.shared.reserved.0     --------------------------
	.section	.nv.shared.reserved.0,"aw",@nobits
	.weak		__nv_reservedSMEM_offset_0_alias
	.size		__nv_reservedSMEM_offset_0_alias, 0, 64
	.other		__nv_reservedSMEM_offset_0_alias,@"STO_CUDA_RESERVED_SHARED STV_DEFAULT"
__nv_reservedSMEM_offset_0_alias:
	.zero		0
	.zero		64


//--------------------- .nv.constant0._Z10sign_floatiiPfiS_ --------------------------
	.section	.nv.constant0._Z10sign_floatiiPfiS_,"a",@progbits
	.sectionflags	@""
	.align	4
.nv.constant0._Z10sign_floatiiPfiS_:
	.zero		928


//--------------------- SYMBOLS --------------------------

	.type		.nv.reservedSmem.offset0,@object
	.size		.nv.reservedSmem.offset0,0x4
